//
// Generated by NVIDIA NVVM Compiler
//
// Compiler Build ID: CL-36424714
// Cuda compilation tools, release 13.0, V13.0.88
// Based on NVVM 20.0.0
//

.version 9.0
.target sm_100
.address_size 64

	// .globl	_Z6kernelPy

.visible .entry _Z6kernelPy(
	.param .u64 .ptr .align 1 _Z6kernelPy_param_0
)
{
	.reg .b64 	%rd<4>;

	ld.param.u64 	%rd1, [_Z6kernelPy_param_0];
	cvta.to.global.u64 	%rd2, %rd1;
	atom.global.add.u64 	%rd3, [%rd2], 1;
	ret;

}


// ===== COMPILED SASS (sm_100) =====

	.target	sm_100

	.elftype	@"ET_EXEC"


//--------------------- .note.nv.tkinfo           --------------------------
	.section	.note.nv.tkinfo,"",@"SHT_NOTE"
	.sectionflags	@"SHF_NOTE_NV_TKINFO"
	.tkinfo
        /*0018*/ 	.word	0x00000002
        /*0030*/ 	.string	""
        /*0030*/ 	.string	"ptxas"
        /*0030*/ 	.string	"Cuda compilation tools, release 13.0, V13.0.88"
        /*0030*/ 	.string	"Build cuda_13.0.r13.0/compiler.36424714_0"
        /*0030*/ 	.string	"-arch sm_100 -m 64 "



//--------------------- .note.nv.cuinfo           --------------------------
	.section	.note.nv.cuinfo,"",@"SHT_NOTE"
	.sectionflags	@"SHF_NOTE_NV_CUINFO"
        /*0018*/ 	.short	0x0002
        /*001a*/ 	.short	0x0064
        /*001c*/ 	.short	0x0082
	.zero		2


//--------------------- .nv.info                  --------------------------
	.section	.nv.info,"",@"SHT_CUDA_INFO"
	.align	4


	//----- nvinfo : EIATTR_REGCOUNT
	.align		4
        /*0000*/ 	.byte	0x04, 0x2f
        /*0002*/ 	.short	(.L_1 - .L_0)
	.align		4
.L_0:
        /*0004*/ 	.word	index@(_Z6kernelPy)
        /*0008*/ 	.word	0x00000008


	//----- nvinfo : EIATTR_FRAME_SIZE
	.align		4
.L_1:
        /*000c*/ 	.byte	0x04, 0x11
        /*000e*/ 	.short	(.L_3 - .L_2)
	.align		4
.L_2:
        /*0010*/ 	.word	index@(_Z6kernelPy)
        /*0014*/ 	.word	0x00000000


	//----- nvinfo : EIATTR_MIN_STACK_SIZE
	.align		4
.L_3:
        /*0018*/ 	.byte	0x04, 0x12
        /*001a*/ 	.short	(.L_5 - .L_4)
	.align		4
.L_4:
        /*001c*/ 	.word	index@(_Z6kernelPy)
        /*0020*/ 	.word	0x00000000
.L_5:


//--------------------- .nv.compat                --------------------------
	.section	.nv.compat,"",@"SHT_CUDA_COMPAT_INFO"
	.align	4
        /*0000*/ 	.byte	0x02, 0x09, 0x00, 0x00, 0x02, 0x02, 0x01, 0x00, 0x02, 0x05, 0x05, 0x00, 0x03, 0x07, 0x01, 0x01
        /*0010*/ 	.byte	0x02, 0x03, 0x00, 0x00, 0x02, 0x06, 0x01, 0x00, 0x04, 0x0b, 0x08, 0x00, 0x09, 0x00, 0x00, 0x00
        /*0020*/ 	.byte	0x00, 0x00, 0x00, 0x00


//--------------------- .nv.info._Z6kernelPy      --------------------------
	.section	.nv.info._Z6kernelPy,"",@"SHT_CUDA_INFO"
	.sectionflags	@""
	.align	4


	//----- nvinfo : EIATTR_CUDA_API_VERSION
	.align		4
        /*0000*/ 	.byte	0x04, 0x37
        /*0002*/ 	.short	(.L_7 - .L_6)
.L_6:
        /*0004*/ 	.word	0x00000082


	//----- nvinfo : EIATTR_KPARAM_INFO
	.align		4
.L_7:
        /*0008*/ 	.byte	0x04, 0x17
        /*000a*/ 	.short	(.L_9 - .L_8)
.L_8:
        /*000c*/ 	.word	0x00000000
        /*0010*/ 	.short	0x0000
        /*0012*/ 	.short	0x0000
        /*0014*/ 	.byte	0x00, 0xf5, 0x21, 0x00


	//----- nvinfo : EIATTR_SPARSE_MMA_MASK
	.align		4
.L_9:
        /*0018*/ 	.byte	0x03, 0x50
        /*001a*/ 	.short	0x0000


	//----- nvinfo : EIATTR_MAXREG_COUNT
	.align		4
        /*001c*/ 	.byte	0x03, 0x1b
        /*001e*/ 	.short	0x00ff


	//----- nvinfo : EIATTR_MERCURY_ISA_VERSION
	.align		4
        /*0020*/ 	.byte	0x03, 0x5f
        /*0022*/ 	.short	0x0101


	//----- nvinfo : EIATTR_INT_WARP_WIDE_INSTR_OFFSETS
	.align		4
        /*0024*/ 	.byte	0x04, 0x31
        /*0026*/ 	.short	(.L_11 - .L_10)


	//   ....[0]....
.L_10:
        /*0028*/ 	.word	0x00000030


	//----- nvinfo : EIATTR_VRC_CTA_INIT_COUNT
	.align		4
.L_11:
        /*002c*/ 	.byte	0x02, 0x4a
	.zero		1
	.zero		1


	//----- nvinfo : EIATTR_EXIT_INSTR_OFFSETS
	.align		4
        /*0030*/ 	.byte	0x04, 0x1c
        /*0032*/ 	.short	(.L_13 - .L_12)


	//   ....[0]....
.L_12:
        /*0034*/ 	.word	0x000000f0


	//----- nvinfo : EIATTR_CBANK_PARAM_SIZE
	.align		4
.L_13:
        /*0038*/ 	.byte	0x03, 0x19
        /*003a*/ 	.short	0x0008


	//----- nvinfo : EIATTR_PARAM_CBANK
	.align		4
        /*003c*/ 	.byte	0x04, 0x0a
        /*003e*/ 	.short	(.L_15 - .L_14)
	.align		4
.L_14:
        /*0040*/ 	.word	index@(.nv.constant0._Z6kernelPy)
        /*0044*/ 	.short	0x0380
        /*0046*/ 	.short	0x0008


	//----- nvinfo : EIATTR_SW_WAR
	.align		4
.L_15:
        /*0048*/ 	.byte	0x04, 0x36
        /*004a*/ 	.short	(.L_17 - .L_16)
.L_16:
        /*004c*/ 	.word	0x00000008
.L_17:


//--------------------- .nv.callgraph             --------------------------
	.section	.nv.callgraph,"",@"SHT_CUDA_CALLGRAPH"
	.align	4
	.sectionentsize	8
	.align		4
        /*0000*/ 	.word	0x00000000
	.align		4
        /*0004*/ 	.word	0xffffffff
	.align		4
        /*0008*/ 	.word	0x00000000
	.align		4
        /*000c*/ 	.word	0xfffffffe
	.align		4
        /*0010*/ 	.word	0x00000000
	.align		4
        /*0014*/ 	.word	0xfffffffd
	.align		4
        /*0018*/ 	.word	0x00000000
	.align		4
        /*001c*/ 	.word	0xfffffffc


//--------------------- .text._Z6kernelPy         --------------------------
	.section	.text._Z6kernelPy,"ax",@progbits
	.align	128
        .global         _Z6kernelPy
        .type           _Z6kernelPy,@function
        .size           _Z6kernelPy,(.L_x_1 - _Z6kernelPy)
        .other          _Z6kernelPy,@"STO_CUDA_ENTRY STV_DEFAULT"
_Z6kernelPy:
.text._Z6kernelPy:
[----:B------:R-:W-:Y:S01]  /*0000*/  LDC R1, c[0x0][0x37c] ;  /* 0x0000df00ff017b82 */ /* 0x000fe20000000800 */
[----:B------:R-:W0:Y:S07]  /*0010*/  S2R R0, SR_LANEID ;  /* 0x0000000000007919 */ /* 0x000e2e0000000000 */
[----:B------:R-:W1:Y:S01]  /*0020*/  LDC.64 R2, c[0x0][0x380] ;  /* 0x0000e000ff027b82 */ /* 0x000e620000000a00 */
[----:B------:R-:W-:Y:S01]  /*0030*/  VOTEU.ANY UR4, UPT, PT ;  /* 0x0000000000047886 */ /* 0x000fe200038e0100 */
[----:B------:R-:W1:Y:S01]  /*0040*/  LDCU.64 UR8, c[0x0][0x358] ;  /* 0x00006b00ff0877ac */ /* 0x000e620008000a00 */
[----:B------:R-:W-:-:S02]  /*0050*/  UPOPC UR6, UR4 ;  /* 0x00000004000672bf */ /* 0x000fc40008000000 */
[----:B------:R-:W-:Y:S02]  /*0060*/  UFLO.U32 UR5, UR4 ;  /* 0x00000004000572bd */ /* 0x000fe400080e0000 */
[----:B------:R-:W-:Y:S01]  /*0070*/  UIMAD.WIDE.U32 UR6, UR6, 0x1, URZ ;  /* 0x00000001060678a5 */ /* 0x000fe2000f8e00ff */
[----:B------:R-:W-:-:S03]  /*0080*/  UMOV UR4, URZ ;  /* 0x000000ff00047c82 */ /* 0x000fc60008000000 */
[----:B------:R-:W-:Y:S02]  /*0090*/  UIADD3 UR4, UPT, UPT, UR7, UR4, URZ ;  /* 0x0000000407047290 */ /* 0x000fe4000fffe0ff */
[----:B------:R-:W-:Y:S01]  /*00a0*/  MOV R5, UR7 ;  /* 0x0000000700057c02 */ /* 0x000fe20008000f00 */
[----:B------:R-:W-:-:S03]  /*00b0*/  IMAD.U32 R4, RZ, RZ, UR6 ;  /* 0x00000006ff047e24 */ /* 0x000fc6000f8e00ff */
[----:B------:R-:W-:Y:S01]  /*00c0*/  IMAD.U32 R5, RZ, RZ, UR4 ;  /* 0x00000004ff057e24 */ /* 0x000fe2000f8e00ff */
[----:B0-----:R-:W-:-:S13]  /*00d0*/  ISETP.EQ.U32.AND P0, PT, R0, UR5, PT ;  /* 0x0000000500007c0c */ /* 0x001fda000bf02070 */
[----:B-1----:R-:W-:Y:S01]  /*00e0*/  @P0 REDG.E.ADD.64.STRONG.GPU desc[UR8][R2.64], R4 ;  /* 0x000000040200098e */ /* 0x002fe2000c12e508 */
[----:B------:R-:W-:Y:S05]  /*00f0*/  EXIT ;  /* 0x000000000000794d */ /* 0x000fea0003800000 */
.L_x_0:
[----:B------:R-:W-:-:S00]  /*0100*/  BRA `(.L_x_0) ;  /* 0xfffffffc00fc7947 */ /* 0x000fc0000383ffff */
[----:B------:R-:W-:-:S00]  /*0110*/  NOP ;  /* 0x0000000000007918 */ /* 0x000fc00000000000 */
        /* <DEDUP_REMOVED lines=14> */
.L_x_1:


//--------------------- .nv.shared.reserved.0     --------------------------
	.section	.nv.shared.reserved.0,"aw",@nobits
	.weak		__nv_reservedSMEM_offset_0_alias
	.size		__nv_reservedSMEM_offset_0_alias, 0, 64
	.other		__nv_reservedSMEM_offset_0_alias,@"STO_CUDA_RESERVED_SHARED STV_DEFAULT"
__nv_reservedSMEM_offset_0_alias:
	.zero		0
	.zero		64


//--------------------- .nv.constant0._Z6kernelPy --------------------------
	.section	.nv.constant0._Z6kernelPy,"a",@progbits
	.sectionflags	@""
	.align	4
.nv.constant0._Z6kernelPy:
	.zero		904


//--------------------- SYMBOLS --------------------------

	.type		.nv.reservedSmem.offset0,@object
	.size		.nv.reservedSmem.offset0,0x4
